//
// Generated by NVIDIA NVVM Compiler
//
// Compiler Build ID: CL-36424714
// Cuda compilation tools, release 13.0, V13.0.88
// Based on NVVM 20.0.0
//

.version 9.0
.target sm_100
.address_size 64

	// .globl	_Z4cubePfS_i

.visible .entry _Z4cubePfS_i(
	.param .u64 .ptr .align 1 _Z4cubePfS_i_param_0,
	.param .u64 .ptr .align 1 _Z4cubePfS_i_param_1,
	.param .u32 _Z4cubePfS_i_param_2
)
{
	.reg .b32 	%r<11>;
	.reg .b32 	%f<4>;
	.reg .b64 	%rd<8>;

	ld.param.u64 	%rd1, [_Z4cubePfS_i_param_0];
	ld.param.u64 	%rd2, [_Z4cubePfS_i_param_1];
	ld.param.u32 	%r1, [_Z4cubePfS_i_param_2];
	cvta.to.global.u64 	%rd3, %rd1;
	cvta.to.global.u64 	%rd4, %rd2;
	mov.u32 	%r2, %tid.x;
	mov.u32 	%r3, %ctaid.x;
	mov.u32 	%r4, %ntid.x;
	mad.lo.s32 	%r5, %r3, %r4, %r2;
	mov.u32 	%r6, %tid.y;
	mov.u32 	%r7, %ctaid.y;
	mov.u32 	%r8, %ntid.y;
	mad.lo.s32 	%r9, %r7, %r8, %r6;
	mad.lo.s32 	%r10, %r1, %r9, %r5;
	mul.wide.s32 	%rd5, %r10, 4;
	add.s64 	%rd6, %rd4, %rd5;
	ld.global.f32 	%f1, [%rd6];
	mul.f32 	%f2, %f1, %f1;
	mul.f32 	%f3, %f1, %f2;
	add.s64 	%rd7, %rd3, %rd5;
	st.global.f32 	[%rd7], %f3;
	ret;

}


// ===== COMPILED SASS (sm_100) =====

	.target	sm_100

	.elftype	@"ET_EXEC"


//--------------------- .note.nv.tkinfo           --------------------------
	.section	.note.nv.tkinfo,"",@"SHT_NOTE"
	.sectionflags	@"SHF_NOTE_NV_TKINFO"
	.tkinfo
        /*0018*/ 	.word	0x00000002
        /*0030*/ 	.string	""
        /*0030*/ 	.string	"ptxas"
        /*0030*/ 	.string	"Cuda compilation tools, release 13.0, V13.0.88"
        /*0030*/ 	.string	"Build cuda_13.0.r13.0/compiler.36424714_0"
        /*0030*/ 	.string	"-arch sm_100 -m 64 "



//--------------------- .note.nv.cuinfo           --------------------------
	.section	.note.nv.cuinfo,"",@"SHT_NOTE"
	.sectionflags	@"SHF_NOTE_NV_CUINFO"
        /*0018*/ 	.short	0x0002
        /*001a*/ 	.short	0x0064
        /*001c*/ 	.short	0x0082
	.zero		2


//--------------------- .nv.info                  --------------------------
	.section	.nv.info,"",@"SHT_CUDA_INFO"
	.align	4


	//----- nvinfo : EIATTR_REGCOUNT
	.align		4
        /*0000*/ 	.byte	0x04, 0x2f
        /*0002*/ 	.short	(.L_1 - .L_0)
	.align		4
.L_0:
        /*0004*/ 	.word	index@(_Z4cubePfS_i)
        /*0008*/ 	.word	0x0000000c


	//----- nvinfo : EIATTR_FRAME_SIZE
	.align		4
.L_1:
        /*000c*/ 	.byte	0x04, 0x11
        /*000e*/ 	.short	(.L_3 - .L_2)
	.align		4
.L_2:
        /*0010*/ 	.word	index@(_Z4cubePfS_i)
        /*0014*/ 	.word	0x00000000


	//----- nvinfo : EIATTR_MIN_STACK_SIZE
	.align		4
.L_3:
        /*0018*/ 	.byte	0x04, 0x12
        /*001a*/ 	.short	(.L_5 - .L_4)
	.align		4
.L_4:
        /*001c*/ 	.word	index@(_Z4cubePfS_i)
        /*0020*/ 	.word	0x00000000
.L_5:


//--------------------- .nv.compat                --------------------------
	.section	.nv.compat,"",@"SHT_CUDA_COMPAT_INFO"
	.align	4
        /*0000*/ 	.byte	0x02, 0x09, 0x00, 0x00, 0x02, 0x02, 0x01, 0x00, 0x02, 0x05, 0x05, 0x00, 0x03, 0x07, 0x01, 0x01
        /*0010*/ 	.byte	0x02, 0x03, 0x00, 0x00, 0x02, 0x06, 0x01, 0x00, 0x04, 0x0b, 0x08, 0x00, 0x09, 0x00, 0x00, 0x00
        /*0020*/ 	.byte	0x00, 0x00, 0x00, 0x00


//--------------------- .nv.info._Z4cubePfS_i     --------------------------
	.section	.nv.info._Z4cubePfS_i,"",@"SHT_CUDA_INFO"
	.sectionflags	@""
	.align	4


	//----- nvinfo : EIATTR_CUDA_API_VERSION
	.align		4
        /*0000*/ 	.byte	0x04, 0x37
        /*0002*/ 	.short	(.L_7 - .L_6)
.L_6:
        /*0004*/ 	.word	0x00000082


	//----- nvinfo : EIATTR_KPARAM_INFO
	.align		4
.L_7:
        /*0008*/ 	.byte	0x04, 0x17
        /*000a*/ 	.short	(.L_9 - .L_8)
.L_8:
        /*000c*/ 	.word	0x00000000
        /*0010*/ 	.short	0x0002
        /*0012*/ 	.short	0x0010
        /*0014*/ 	.byte	0x00, 0xf0, 0x11, 0x00


	//----- nvinfo : EIATTR_KPARAM_INFO
	.align		4
.L_9:
        /*0018*/ 	.byte	0x04, 0x17
        /*001a*/ 	.short	(.L_11 - .L_10)
.L_10:
        /*001c*/ 	.word	0x00000000
        /*0020*/ 	.short	0x0001
        /*0022*/ 	.short	0x0008
        /*0024*/ 	.byte	0x00, 0xf5, 0x21, 0x00


	//----- nvinfo : EIATTR_KPARAM_INFO
	.align		4
.L_11:
        /*0028*/ 	.byte	0x04, 0x17
        /*002a*/ 	.short	(.L_13 - .L_12)
.L_12:
        /*002c*/ 	.word	0x00000000
        /*0030*/ 	.short	0x0000
        /*0032*/ 	.short	0x0000
        /*0034*/ 	.byte	0x00, 0xf5, 0x21, 0x00


	//----- nvinfo : EIATTR_SPARSE_MMA_MASK
	.align		4
.L_13:
        /*0038*/ 	.byte	0x03, 0x50
        /*003a*/ 	.short	0x0000


	//----- nvinfo : EIATTR_MAXREG_COUNT
	.align		4
        /*003c*/ 	.byte	0x03, 0x1b
        /*003e*/ 	.short	0x00ff


	//----- nvinfo : EIATTR_MERCURY_ISA_VERSION
	.align		4
        /*0040*/ 	.byte	0x03, 0x5f
        /*0042*/ 	.short	0x0101


	//----- nvinfo : EIATTR_VRC_CTA_INIT_COUNT
	.align		4
        /*0044*/ 	.byte	0x02, 0x4a
	.zero		1
	.zero		1


	//----- nvinfo : EIATTR_EXIT_INSTR_OFFSETS
	.align		4
        /*0048*/ 	.byte	0x04, 0x1c
        /*004a*/ 	.short	(.L_15 - .L_14)


	//   ....[0]....
.L_14:
        /*004c*/ 	.word	0x00000140


	//----- nvinfo : EIATTR_CBANK_PARAM_SIZE
	.align		4
.L_15:
        /*0050*/ 	.byte	0x03, 0x19
        /*0052*/ 	.short	0x0014


	//----- nvinfo : EIATTR_PARAM_CBANK
	.align		4
        /*0054*/ 	.byte	0x04, 0x0a
        /*0056*/ 	.short	(.L_17 - .L_16)
	.align		4
.L_16:
        /*0058*/ 	.word	index@(.nv.constant0._Z4cubePfS_i)
        /*005c*/ 	.short	0x0380
        /*005e*/ 	.short	0x0014


	//----- nvinfo : EIATTR_SW_WAR
	.align		4
.L_17:
        /*0060*/ 	.byte	0x04, 0x36
        /*0062*/ 	.short	(.L_19 - .L_18)
.L_18:
        /*0064*/ 	.word	0x00000008
.L_19:


//--------------------- .nv.callgraph             --------------------------
	.section	.nv.callgraph,"",@"SHT_CUDA_CALLGRAPH"
	.align	4
	.sectionentsize	8
	.align		4
        /*0000*/ 	.word	0x00000000
	.align		4
        /*0004*/ 	.word	0xffffffff
	.align		4
        /*0008*/ 	.word	0x00000000
	.align		4
        /*000c*/ 	.word	0xfffffffe
	.align		4
        /*0010*/ 	.word	0x00000000
	.align		4
        /*0014*/ 	.word	0xfffffffd
	.align		4
        /*0018*/ 	.word	0x00000000
	.align		4
        /*001c*/ 	.word	0xfffffffc


//--------------------- .text._Z4cubePfS_i        --------------------------
	.section	.text._Z4cubePfS_i,"ax",@progbits
	.align	128
        .global         _Z4cubePfS_i
        .type           _Z4cubePfS_i,@function
        .size           _Z4cubePfS_i,(.L_x_1 - _Z4cubePfS_i)
        .other          _Z4cubePfS_i,@"STO_CUDA_ENTRY STV_DEFAULT"
_Z4cubePfS_i:
.text._Z4cubePfS_i:
[----:B------:R-:W-:Y:S01]  /*0000*/  LDC R1, c[0x0][0x37c] ;  /* 0x0000df00ff017b82 */ /* 0x000fe20000000800 */
[----:B------:R-:W0:Y:S07]  /*0010*/  S2R R0, SR_TID.X ;  /* 0x0000000000007919 */ /* 0x000e2e0000002100 */
[----:B------:R-:W0:Y:S01]  /*0020*/  S2UR UR6, SR_CTAID.X ;  /* 0x00000000000679c3 */ /* 0x000e220000002500 */
[----:B------:R-:W1:Y:S01]  /*0030*/  LDCU UR8, c[0x0][0x390] ;  /* 0x00007200ff0877ac */ /* 0x000e620008000800 */
[----:B------:R-:W2:Y:S01]  /*0040*/  S2R R4, SR_TID.Y ;  /* 0x0000000000047919 */ /* 0x000ea20000002200 */
[----:B------:R-:W3:Y:S05]  /*0050*/  LDCU.64 UR4, c[0x0][0x358] ;  /* 0x00006b00ff0477ac */ /* 0x000eea0008000a00 */
[----:B------:R-:W0:Y:S08]  /*0060*/  LDC R5, c[0x0][0x360] ;  /* 0x0000d800ff057b82 */ /* 0x000e300000000800 */
[----:B------:R-:W2:Y:S08]  /*0070*/  S2UR UR7, SR_CTAID.Y ;  /* 0x00000000000779c3 */ /* 0x000eb00000002600 */
[----:B------:R-:W2:Y:S08]  /*0080*/  LDC R7, c[0x0][0x364] ;  /* 0x0000d900ff077b82 */ /* 0x000eb00000000800 */
[----:B------:R-:W4:Y:S01]  /*0090*/  LDC.64 R2, c[0x0][0x388] ;  /* 0x0000e200ff027b82 */ /* 0x000f220000000a00 */
[----:B0-----:R-:W-:-:S02]  /*00a0*/  IMAD R0, R5, UR6, R0 ;  /* 0x0000000605007c24 */ /* 0x001fc4000f8e0200 */
[----:B--2---:R-:W-:-:S04]  /*00b0*/  IMAD R5, R7, UR7, R4 ;  /* 0x0000000707057c24 */ /* 0x004fc8000f8e0204 */
[----:B-1----:R-:W-:Y:S02]  /*00c0*/  IMAD R7, R5, UR8, R0 ;  /* 0x0000000805077c24 */ /* 0x002fe4000f8e0200 */
[----:B------:R-:W0:Y:S02]  /*00d0*/  LDC.64 R4, c[0x0][0x380] ;  /* 0x0000e000ff047b82 */ /* 0x000e240000000a00 */
[----:B----4-:R-:W-:-:S06]  /*00e0*/  IMAD.WIDE R2, R7, 0x4, R2 ;  /* 0x0000000407027825 */ /* 0x010fcc00078e0202 */
[----:B---3--:R-:W2:Y:S01]  /*00f0*/  LDG.E R2, desc[UR4][R2.64] ;  /* 0x0000000402027981 */ /* 0x008ea2000c1e1900 */
[----:B0-----:R-:W-:-:S04]  /*0100*/  IMAD.WIDE R4, R7, 0x4, R4 ;  /* 0x0000000407047825 */ /* 0x001fc800078e0204 */
[----:B--2---:R-:W-:-:S04]  /*0110*/  FMUL R9, R2, R2 ;  /* 0x0000000202097220 */ /* 0x004fc80000400000 */
[----:B------:R-:W-:-:S05]  /*0120*/  FMUL R9, R2, R9 ;  /* 0x0000000902097220 */ /* 0x000fca0000400000 */
[----:B------:R-:W-:Y:S01]  /*0130*/  STG.E desc[UR4][R4.64], R9 ;  /* 0x0000000904007986 */ /* 0x000fe2000c101904 */
[----:B------:R-:W-:Y:S05]  /*0140*/  EXIT ;  /* 0x000000000000794d */ /* 0x000fea0003800000 */
.L_x_0:
[----:B------:R-:W-:-:S00]  /*0150*/  BRA `(.L_x_0) ;  /* 0xfffffffc00fc7947 */ /* 0x000fc0000383ffff */
[----:B------:R-:W-:-:S00]  /*0160*/  NOP ;  /* 0x0000000000007918 */ /* 0x000fc00000000000 */
        /* <DEDUP_REMOVED lines=9> */
.L_x_1:


//--------------------- .nv.shared.reserved.0     --------------------------
	.section	.nv.shared.reserved.0,"aw",@nobits
	.weak		__nv_reservedSMEM_offset_0_alias
	.size		__nv_reservedSMEM_offset_0_alias, 0, 64
	.other		__nv_reservedSMEM_offset_0_alias,@"STO_CUDA_RESERVED_SHARED STV_DEFAULT"
__nv_reservedSMEM_offset_0_alias:
	.zero		0
	.zero		64


//--------------------- .nv.constant0._Z4cubePfS_i --------------------------
	.section	.nv.constant0._Z4cubePfS_i,"a",@progbits
	.sectionflags	@""
	.align	4
.nv.constant0._Z4cubePfS_i:
	.zero		916


//--------------------- SYMBOLS --------------------------

	.type		.nv.reservedSmem.offset0,@object
	.size		.nv.reservedSmem.offset0,0x4
